//
// Generated by NVIDIA NVVM Compiler
//
// Compiler Build ID: CL-36424714
// Cuda compilation tools, release 13.0, V13.0.88
// Based on NVVM 20.0.0
//

.version 9.0
.target sm_100
.address_size 64

	// .globl	_Z6gatherPKfPKiPf

.visible .entry _Z6gatherPKfPKiPf(
	.param .u64 .ptr .align 1 _Z6gatherPKfPKiPf_param_0,
	.param .u64 .ptr .align 1 _Z6gatherPKfPKiPf_param_1,
	.param .u64 .ptr .align 1 _Z6gatherPKfPKiPf_param_2
)
{
	.reg .pred 	%p<5>;
	.reg .b32 	%r<11>;
	.reg .b32 	%f<5>;
	.reg .b64 	%rd<13>;

	ld.param.u64 	%rd1, [_Z6gatherPKfPKiPf_param_0];
	ld.param.u64 	%rd2, [_Z6gatherPKfPKiPf_param_1];
	ld.param.u64 	%rd3, [_Z6gatherPKfPKiPf_param_2];
	mov.u32 	%r4, %tid.x;
	mov.u32 	%r5, %ctaid.x;
	mov.u32 	%r6, %ntid.x;
	mad.lo.s32 	%r2, %r5, %r6, %r4;
	setp.gt.s32 	%p1, %r2, 63;
	setp.gt.u32 	%p2, %r4, 63;
	or.pred  	%p3, %p1, %p2;
	@%p3 bra 	$L__BB0_4;
	cvta.to.global.u64 	%rd4, %rd2;
	mul.wide.s32 	%rd5, %r2, 4;
	add.s64 	%rd6, %rd4, %rd5;
	ld.global.u32 	%r3, [%rd6];
	setp.gt.u32 	%p4, %r3, 2047;
	mov.f32 	%f4, 0f00000000;
	@%p4 bra 	$L__BB0_3;
	shl.b32 	%r7, %r3, 6;
	add.s32 	%r8, %r7, %r4;
	cvta.to.global.u64 	%rd7, %rd1;
	mul.wide.u32 	%rd8, %r8, 4;
	add.s64 	%rd9, %rd7, %rd8;
	ld.global.f32 	%f4, [%rd9];
$L__BB0_3:
	shl.b32 	%r9, %r2, 6;
	add.s32 	%r10, %r9, %r4;
	cvta.to.global.u64 	%rd10, %rd3;
	mul.wide.s32 	%rd11, %r10, 4;
	add.s64 	%rd12, %rd10, %rd11;
	st.global.f32 	[%rd12], %f4;
$L__BB0_4:
	ret;

}


// ===== COMPILED SASS (sm_100) =====

	.target	sm_100

	.elftype	@"ET_EXEC"


//--------------------- .note.nv.tkinfo           --------------------------
	.section	.note.nv.tkinfo,"",@"SHT_NOTE"
	.sectionflags	@"SHF_NOTE_NV_TKINFO"
	.tkinfo
        /*0018*/ 	.word	0x00000002
        /*0030*/ 	.string	""
        /*0030*/ 	.string	"ptxas"
        /*0030*/ 	.string	"Cuda compilation tools, release 13.0, V13.0.88"
        /*0030*/ 	.string	"Build cuda_13.0.r13.0/compiler.36424714_0"
        /*0030*/ 	.string	"-arch sm_100 -m 64 "



//--------------------- .note.nv.cuinfo           --------------------------
	.section	.note.nv.cuinfo,"",@"SHT_NOTE"
	.sectionflags	@"SHF_NOTE_NV_CUINFO"
        /*0018*/ 	.short	0x0002
        /*001a*/ 	.short	0x0064
        /*001c*/ 	.short	0x0082
	.zero		2


//--------------------- .nv.info                  --------------------------
	.section	.nv.info,"",@"SHT_CUDA_INFO"
	.align	4


	//----- nvinfo : EIATTR_REGCOUNT
	.align		4
        /*0000*/ 	.byte	0x04, 0x2f
        /*0002*/ 	.short	(.L_1 - .L_0)
	.align		4
.L_0:
        /*0004*/ 	.word	index@(_Z6gatherPKfPKiPf)
        /*0008*/ 	.word	0x0000000a


	//----- nvinfo : EIATTR_FRAME_SIZE
	.align		4
.L_1:
        /*000c*/ 	.byte	0x04, 0x11
        /*000e*/ 	.short	(.L_3 - .L_2)
	.align		4
.L_2:
        /*0010*/ 	.word	index@(_Z6gatherPKfPKiPf)
        /*0014*/ 	.word	0x00000000


	//----- nvinfo : EIATTR_MIN_STACK_SIZE
	.align		4
.L_3:
        /*0018*/ 	.byte	0x04, 0x12
        /*001a*/ 	.short	(.L_5 - .L_4)
	.align		4
.L_4:
        /*001c*/ 	.word	index@(_Z6gatherPKfPKiPf)
        /*0020*/ 	.word	0x00000000
.L_5:


//--------------------- .nv.compat                --------------------------
	.section	.nv.compat,"",@"SHT_CUDA_COMPAT_INFO"
	.align	4
        /*0000*/ 	.byte	0x02, 0x09, 0x00, 0x00, 0x02, 0x02, 0x01, 0x00, 0x02, 0x05, 0x05, 0x00, 0x03, 0x07, 0x01, 0x01
        /*0010*/ 	.byte	0x02, 0x03, 0x00, 0x00, 0x02, 0x06, 0x01, 0x00, 0x04, 0x0b, 0x08, 0x00, 0x09, 0x00, 0x00, 0x00
        /*0020*/ 	.byte	0x00, 0x00, 0x00, 0x00


//--------------------- .nv.info._Z6gatherPKfPKiPf --------------------------
	.section	.nv.info._Z6gatherPKfPKiPf,"",@"SHT_CUDA_INFO"
	.sectionflags	@""
	.align	4


	//----- nvinfo : EIATTR_CUDA_API_VERSION
	.align		4
        /*0000*/ 	.byte	0x04, 0x37
        /*0002*/ 	.short	(.L_7 - .L_6)
.L_6:
        /*0004*/ 	.word	0x00000082


	//----- nvinfo : EIATTR_KPARAM_INFO
	.align		4
.L_7:
        /*0008*/ 	.byte	0x04, 0x17
        /*000a*/ 	.short	(.L_9 - .L_8)
.L_8:
        /*000c*/ 	.word	0x00000000
        /*0010*/ 	.short	0x0002
        /*0012*/ 	.short	0x0010
        /*0014*/ 	.byte	0x00, 0xf5, 0x21, 0x00


	//----- nvinfo : EIATTR_KPARAM_INFO
	.align		4
.L_9:
        /*0018*/ 	.byte	0x04, 0x17
        /*001a*/ 	.short	(.L_11 - .L_10)
.L_10:
        /*001c*/ 	.word	0x00000000
        /*0020*/ 	.short	0x0001
        /*0022*/ 	.short	0x0008
        /*0024*/ 	.byte	0x00, 0xf5, 0x21, 0x00


	//----- nvinfo : EIATTR_KPARAM_INFO
	.align		4
.L_11:
        /*0028*/ 	.byte	0x04, 0x17
        /*002a*/ 	.short	(.L_13 - .L_12)
.L_12:
        /*002c*/ 	.word	0x00000000
        /*0030*/ 	.short	0x0000
        /*0032*/ 	.short	0x0000
        /*0034*/ 	.byte	0x00, 0xf5, 0x21, 0x00


	//----- nvinfo : EIATTR_SPARSE_MMA_MASK
	.align		4
.L_13:
        /*0038*/ 	.byte	0x03, 0x50
        /*003a*/ 	.short	0x0000


	//----- nvinfo : EIATTR_MAXREG_COUNT
	.align		4
        /*003c*/ 	.byte	0x03, 0x1b
        /*003e*/ 	.short	0x00ff


	//----- nvinfo : EIATTR_MERCURY_ISA_VERSION
	.align		4
        /*0040*/ 	.byte	0x03, 0x5f
        /*0042*/ 	.short	0x0101


	//----- nvinfo : EIATTR_VRC_CTA_INIT_COUNT
	.align		4
        /*0044*/ 	.byte	0x02, 0x4a
	.zero		1
	.zero		1


	//----- nvinfo : EIATTR_EXIT_INSTR_OFFSETS
	.align		4
        /*0048*/ 	.byte	0x04, 0x1c
        /*004a*/ 	.short	(.L_15 - .L_14)


	//   ....[0]....
.L_14:
        /*004c*/ 	.word	0x00000070


	//   ....[1]....
        /*0050*/ 	.word	0x00000190


	//----- nvinfo : EIATTR_CRS_STACK_SIZE
	.align		4
.L_15:
        /*0054*/ 	.byte	0x04, 0x1e
        /*0056*/ 	.short	(.L_17 - .L_16)
.L_16:
        /*0058*/ 	.word	0x00000000


	//----- nvinfo : EIATTR_CBANK_PARAM_SIZE
	.align		4
.L_17:
        /*005c*/ 	.byte	0x03, 0x19
        /*005e*/ 	.short	0x0018


	//----- nvinfo : EIATTR_PARAM_CBANK
	.align		4
        /*0060*/ 	.byte	0x04, 0x0a
        /*0062*/ 	.short	(.L_19 - .L_18)
	.align		4
.L_18:
        /*0064*/ 	.word	index@(.nv.constant0._Z6gatherPKfPKiPf)
        /*0068*/ 	.short	0x0380
        /*006a*/ 	.short	0x0018


	//----- nvinfo : EIATTR_SW_WAR
	.align		4
.L_19:
        /*006c*/ 	.byte	0x04, 0x36
        /*006e*/ 	.short	(.L_21 - .L_20)
.L_20:
        /*0070*/ 	.word	0x00000008
.L_21:


//--------------------- .nv.callgraph             --------------------------
	.section	.nv.callgraph,"",@"SHT_CUDA_CALLGRAPH"
	.align	4
	.sectionentsize	8
	.align		4
        /*0000*/ 	.word	0x00000000
	.align		4
        /*0004*/ 	.word	0xffffffff
	.align		4
        /*0008*/ 	.word	0x00000000
	.align		4
        /*000c*/ 	.word	0xfffffffe
	.align		4
        /*0010*/ 	.word	0x00000000
	.align		4
        /*0014*/ 	.word	0xfffffffd
	.align		4
        /*0018*/ 	.word	0x00000000
	.align		4
        /*001c*/ 	.word	0xfffffffc


//--------------------- .text._Z6gatherPKfPKiPf   --------------------------
	.section	.text._Z6gatherPKfPKiPf,"ax",@progbits
	.align	128
        .global         _Z6gatherPKfPKiPf
        .type           _Z6gatherPKfPKiPf,@function
        .size           _Z6gatherPKfPKiPf,(.L_x_3 - _Z6gatherPKfPKiPf)
        .other          _Z6gatherPKfPKiPf,@"STO_CUDA_ENTRY STV_DEFAULT"
_Z6gatherPKfPKiPf:
.text._Z6gatherPKfPKiPf:
[----:B------:R-:W-:Y:S01]  /*0000*/  LDC R1, c[0x0][0x37c] ;  /* 0x0000df00ff017b82 */ /* 0x000fe20000000800 */
[----:B------:R-:W0:Y:S07]  /*0010*/  S2R R6, SR_TID.X ;  /* 0x0000000000067919 */ /* 0x000e2e0000002100 */
[----:B------:R-:W1:Y:S08]  /*0020*/  S2UR UR4, SR_CTAID.X ;  /* 0x00000000000479c3 */ /* 0x000e700000002500 */
[----:B------:R-:W1:Y:S01]  /*0030*/  LDC R7, c[0x0][0x360] ;  /* 0x0000d800ff077b82 */ /* 0x000e620000000800 */
[----:B0-----:R-:W-:Y:S01]  /*0040*/  ISETP.GT.U32.AND P0, PT, R6, 0x3f, PT ;  /* 0x0000003f0600780c */ /* 0x001fe20003f04070 */
[----:B-1----:R-:W-:-:S05]  /*0050*/  IMAD R7, R7, UR4, R6 ;  /* 0x0000000407077c24 */ /* 0x002fca000f8e0206 */
[----:B------:R-:W-:-:S13]  /*0060*/  ISETP.GT.OR P0, PT, R7, 0x3f, P0 ;  /* 0x0000003f0700780c */ /* 0x000fda0000704670 */
[----:B------:R-:W-:Y:S05]  /*0070*/  @P0 EXIT ;  /* 0x000000000000094d */ /* 0x000fea0003800000 */
[----:B------:R-:W0:Y:S01]  /*0080*/  LDC.64 R2, c[0x0][0x388] ;  /* 0x0000e200ff027b82 */ /* 0x000e220000000a00 */
[----:B------:R-:W1:Y:S07]  /*0090*/  LDCU.64 UR4, c[0x0][0x358] ;  /* 0x00006b00ff0477ac */ /* 0x000e6e0008000a00 */
[----:B------:R-:W2:Y:S01]  /*00a0*/  LDC.64 R4, c[0x0][0x390] ;  /* 0x0000e400ff047b82 */ /* 0x000ea20000000a00 */
[----:B0-----:R-:W-:-:S05]  /*00b0*/  IMAD.WIDE R2, R7, 0x4, R2 ;  /* 0x0000000407027825 */ /* 0x001fca00078e0202 */
[----:B-1----:R-:W3:Y:S01]  /*00c0*/  LDG.E R0, desc[UR4][R2.64] ;  /* 0x0000000402007981 */ /* 0x002ee2000c1e1900 */
[----:B------:R-:W-:Y:S01]  /*00d0*/  LEA R7, R7, R6, 0x6 ;  /* 0x0000000607077211 */ /* 0x000fe200078e30ff */
[----:B------:R-:W-:Y:S04]  /*00e0*/  BSSY.RECONVERGENT B0, `(.L_x_0) ;  /* 0x0000009000007945 */ /* 0x000fe80003800200 */
[----:B--2---:R-:W-:-:S04]  /*00f0*/  IMAD.WIDE R4, R7, 0x4, R4 ;  /* 0x0000000407047825 */ /* 0x004fc800078e0204 */
[----:B------:R-:W-:Y:S01]  /*0100*/  HFMA2 R7, -RZ, RZ, 0, 0 ;  /* 0x00000000ff077431 */ /* 0x000fe200000001ff */
[----:B---3--:R-:W-:-:S13]  /*0110*/  ISETP.GT.U32.AND P0, PT, R0, 0x7ff, PT ;  /* 0x000007ff0000780c */ /* 0x008fda0003f04070 */
[----:B------:R-:W-:Y:S05]  /*0120*/  @P0 BRA `(.L_x_1) ;  /* 0x0000000000100947 */ /* 0x000fea0003800000 */
[----:B------:R-:W0:Y:S01]  /*0130*/  LDC.64 R2, c[0x0][0x380] ;  /* 0x0000e000ff027b82 */ /* 0x000e220000000a00 */
[----:B------:R-:W-:-:S05]  /*0140*/  LEA R7, R0, R6, 0x6 ;  /* 0x0000000600077211 */ /* 0x000fca00078e30ff */
[----:B0-----:R-:W-:-:S05]  /*0150*/  IMAD.WIDE.U32 R2, R7, 0x4, R2 ;  /* 0x0000000407027825 */ /* 0x001fca00078e0002 */
[----:B------:R0:W5:Y:S02]  /*0160*/  LDG.E R7, desc[UR4][R2.64] ;  /* 0x0000000402077981 */ /* 0x000164000c1e1900 */
.L_x_1:
[----:B------:R-:W-:Y:S05]  /*0170*/  BSYNC.RECONVERGENT B0 ;  /* 0x0000000000007941 */ /* 0x000fea0003800200 */
.L_x_0:
[----:B-----5:R-:W-:Y:S01]  /*0180*/  STG.E desc[UR4][R4.64], R7 ;  /* 0x0000000704007986 */ /* 0x020fe2000c101904 */
[----:B------:R-:W-:Y:S05]  /*0190*/  EXIT ;  /* 0x000000000000794d */ /* 0x000fea0003800000 */
.L_x_2:
[----:B------:R-:W-:-:S00]  /*01a0*/  BRA `(.L_x_2) ;  /* 0xfffffffc00fc7947 */ /* 0x000fc0000383ffff */
[----:B------:R-:W-:-:S00]  /*01b0*/  NOP ;  /* 0x0000000000007918 */ /* 0x000fc00000000000 */
        /* <DEDUP_REMOVED lines=12> */
.L_x_3:


//--------------------- .nv.shared.reserved.0     --------------------------
	.section	.nv.shared.reserved.0,"aw",@nobits
	.weak		__nv_reservedSMEM_offset_0_alias
	.size		__nv_reservedSMEM_offset_0_alias, 0, 64
	.other		__nv_reservedSMEM_offset_0_alias,@"STO_CUDA_RESERVED_SHARED STV_DEFAULT"
__nv_reservedSMEM_offset_0_alias:
	.zero		0
	.zero		64


//--------------------- .nv.constant0._Z6gatherPKfPKiPf --------------------------
	.section	.nv.constant0._Z6gatherPKfPKiPf,"a",@progbits
	.sectionflags	@""
	.align	4
.nv.constant0._Z6gatherPKfPKiPf:
	.zero		920


//--------------------- SYMBOLS --------------------------

	.type		.nv.reservedSmem.offset0,@object
	.size		.nv.reservedSmem.offset0,0x4
